	.headerflags	@"EF_CUDA_TEXMODE_UNIFIED EF_CUDA_64BIT_ADDRESS EF_CUDA_ACCELERATORS EF_CUDA_SM90 EF_CUDA_VIRTUAL_SM(EF_CUDA_SM90)"
	.elftype	@"ET_EXEC"


//--------------------- .nv.info                  --------------------------
	.section	.nv.info,"",@"SHT_CUDA_INFO"
	.align	4


	//----- nvinfo : EIATTR_REGCOUNT
	.align		4
        /*0000*/ 	.byte	0x04, 0x2f
        /*0002*/ 	.short	(.L_3 - .L_2)
	.align		4
.L_2:
        /*0004*/ 	.word	index@(triton_poi_fused__native_batch_norm_legit_no_training_silu_28)
        /*0008*/ 	.word	0x00000014


	//----- nvinfo : EIATTR_MIN_STACK_SIZE
	.align		4
.L_3:
        /*000c*/ 	.byte	0x04, 0x12
        /*000e*/ 	.short	(.L_5 - .L_4)
	.align		4
.L_4:
        /*0010*/ 	.word	index@(triton_poi_fused__native_batch_norm_legit_no_training_silu_28)
        /*0014*/ 	.word	0x00000000


	//----- nvinfo : EIATTR_FRAME_SIZE
	.align		4
.L_5:
        /*0018*/ 	.byte	0x04, 0x11
        /*001a*/ 	.short	(.L_7 - .L_6)
	.align		4
.L_6:
        /*001c*/ 	.word	index@(triton_poi_fused__native_batch_norm_legit_no_training_silu_28)
        /*0020*/ 	.word	0x00000000


	//----- nvinfo : EIATTR_MIN_STACK_SIZE
	.align		4
.L_7:
        /*0024*/ 	.byte	0x04, 0x12
        /*0026*/ 	.short	(.L_9 - .L_8)
	.align		4
.L_8:
        /*0028*/ 	.word	index@(triton_poi_fused__native_batch_norm_legit_no_training_silu_28)
        /*002c*/ 	.word	0x00000000
.L_9:


//--------------------- .nv.info.triton_poi_fused__native_batch_norm_legit_no_training_silu_28 --------------------------
	.section	.nv.info.triton_poi_fused__native_batch_norm_legit_no_training_silu_28,"",@"SHT_CUDA_INFO"
	.sectionflags	@""
	.align	4


	//----- nvinfo : EIATTR_CUDA_API_VERSION
	.align		4
        /*0000*/ 	.byte	0x04, 0x37
        /*0002*/ 	.short	(.L_11 - .L_10)
.L_10:
        /*0004*/ 	.word	0x0000007c


	//----- nvinfo : EIATTR_KPARAM_INFO
	.align		4
.L_11:
        /*0008*/ 	.byte	0x04, 0x17
        /*000a*/ 	.short	(.L_13 - .L_12)
.L_12:
        /*000c*/ 	.word	0x00000000
        /*0010*/ 	.short	0x0006
        /*0012*/ 	.short	0x0030
        /*0014*/ 	.byte	0x00, 0xf0, 0x11, 0x00


	//----- nvinfo : EIATTR_KPARAM_INFO
	.align		4
.L_13:
        /*0018*/ 	.byte	0x04, 0x17
        /*001a*/ 	.short	(.L_15 - .L_14)
.L_14:
        /*001c*/ 	.word	0x00000000
        /*0020*/ 	.short	0x0005
        /*0022*/ 	.short	0x0028
        /*0024*/ 	.byte	0x00, 0xf4, 0x21, 0x00


	//----- nvinfo : EIATTR_KPARAM_INFO
	.align		4
.L_15:
        /*0028*/ 	.byte	0x04, 0x17
        /*002a*/ 	.short	(.L_17 - .L_16)
.L_16:
        /*002c*/ 	.word	0x00000000
        /*0030*/ 	.short	0x0004
        /*0032*/ 	.short	0x0020
        /*0034*/ 	.byte	0x00, 0xf4, 0x21, 0x00


	//----- nvinfo : EIATTR_KPARAM_INFO
	.align		4
.L_17:
        /*0038*/ 	.byte	0x04, 0x17
        /*003a*/ 	.short	(.L_19 - .L_18)
.L_18:
        /*003c*/ 	.word	0x00000000
        /*0040*/ 	.short	0x0003
        /*0042*/ 	.short	0x0018
        /*0044*/ 	.byte	0x00, 0xf4, 0x21, 0x00


	//----- nvinfo : EIATTR_KPARAM_INFO
	.align		4
.L_19:
        /*0048*/ 	.byte	0x04, 0x17
        /*004a*/ 	.short	(.L_21 - .L_20)
.L_20:
        /*004c*/ 	.word	0x00000000
        /*0050*/ 	.short	0x0002
        /*0052*/ 	.short	0x0010
        /*0054*/ 	.byte	0x00, 0xf4, 0x21, 0x00


	//----- nvinfo : EIATTR_KPARAM_INFO
	.align		4
.L_21:
        /*0058*/ 	.byte	0x04, 0x17
        /*005a*/ 	.short	(.L_23 - .L_22)
.L_22:
        /*005c*/ 	.word	0x00000000
        /*0060*/ 	.short	0x0001
        /*0062*/ 	.short	0x0008
        /*0064*/ 	.byte	0x00, 0xf4, 0x21, 0x00


	//----- nvinfo : EIATTR_KPARAM_INFO
	.align		4
.L_23:
        /*0068*/ 	.byte	0x04, 0x17
        /*006a*/ 	.short	(.L_25 - .L_24)
.L_24:
        /*006c*/ 	.word	0x00000000
        /*0070*/ 	.short	0x0000
        /*0072*/ 	.short	0x0000
        /*0074*/ 	.byte	0x00, 0xf4, 0x21, 0x00


	//----- nvinfo : EIATTR_SPARSE_MMA_MASK
	.align		4
.L_25:
        /*0078*/ 	.byte	0x03, 0x50
        /*007a*/ 	.short	0x0000


	//----- nvinfo : EIATTR_MAXREG_COUNT
	.align		4
        /*007c*/ 	.byte	0x03, 0x1b
        /*007e*/ 	.short	0x00ff


	//----- nvinfo : EIATTR_EXIT_INSTR_OFFSETS
	.align		4
        /*0080*/ 	.byte	0x04, 0x1c
        /*0082*/ 	.short	(.L_27 - .L_26)


	//   ....[0]....
.L_26:
        /*0084*/ 	.word	0x000003b0


	//   ....[1]....
        /*0088*/ 	.word	0x000003d0


	//----- nvinfo : EIATTR_REQNTID
	.align		4
.L_27:
        /*008c*/ 	.byte	0x04, 0x10
        /*008e*/ 	.short	(.L_29 - .L_28)
.L_28:
        /*0090*/ 	.word	0x00000080
        /*0094*/ 	.word	0x00000001
        /*0098*/ 	.word	0x00000001


	//----- nvinfo : EIATTR_CBANK_PARAM_SIZE
	.align		4
.L_29:
        /*009c*/ 	.byte	0x03, 0x19
        /*009e*/ 	.short	0x0034


	//----- nvinfo : EIATTR_PARAM_CBANK
	.align		4
        /*00a0*/ 	.byte	0x04, 0x0a
        /*00a2*/ 	.short	(.L_31 - .L_30)
	.align		4
.L_30:
        /*00a4*/ 	.word	index@(.nv.constant0.triton_poi_fused__native_batch_norm_legit_no_training_silu_28)
        /*00a8*/ 	.short	0x0210
        /*00aa*/ 	.short	0x0034


	//----- nvinfo : EIATTR_SW_WAR
	.align		4
.L_31:
        /*00ac*/ 	.byte	0x04, 0x36
        /*00ae*/ 	.short	(.L_33 - .L_32)
.L_32:
        /*00b0*/ 	.word	0x00000008
.L_33:


//--------------------- .nv.callgraph             --------------------------
	.section	.nv.callgraph,"",@"SHT_CUDA_CALLGRAPH"
	.align	4
	.sectionentsize	8
	.align		4
        /*0000*/ 	.word	0x00000000
	.align		4
        /*0004*/ 	.word	0xffffffff
	.align		4
        /*0008*/ 	.word	0x00000000
	.align		4
        /*000c*/ 	.word	0xfffffffe
	.align		4
        /*0010*/ 	.word	0x00000000
	.align		4
        /*0014*/ 	.word	0xfffffffd
	.align		4
        /*0018*/ 	.word	0x00000000
	.align		4
        /*001c*/ 	.word	0xfffffffc


//--------------------- .nv.constant4             --------------------------
	.section	.nv.constant4,"a",@progbits
	.align	8
	.align		8
.nv.constant4:
        /*0000*/ 	.dword	_$_str
	.align		8
        /*0008*/ 	.dword	_$_str_$_2


//--------------------- .text.triton_poi_fused__native_batch_norm_legit_no_training_silu_28 --------------------------
	.section	.text.triton_poi_fused__native_batch_norm_legit_no_training_silu_28,"ax",@progbits
	.align	128
        .global         triton_poi_fused__native_batch_norm_legit_no_training_silu_28
        .type           triton_poi_fused__native_batch_norm_legit_no_training_silu_28,@function
        .size           triton_poi_fused__native_batch_norm_legit_no_training_silu_28,(.L_x_1 - triton_poi_fused__native_batch_norm_legit_no_training_silu_28)
        .other          triton_poi_fused__native_batch_norm_legit_no_training_silu_28,@"STO_CUDA_ENTRY STV_DEFAULT"
triton_poi_fused__native_batch_norm_legit_no_training_silu_28:
.text.triton_poi_fused__native_batch_norm_legit_no_training_silu_28:
[----:B------:R-:W0:Y:S01]  /*0000*/  LDC R1, c[0x0][0x28] ;  /* 0x00000a00ff017b82 */ /* 0x000e220000000800 */
[----:B------:R-:W1:Y:S07]  /*0010*/  S2R R2, SR_TID.X ;  /* 0x0000000000027919 */ /* 0x000e6e0000002100 */
[----:B------:R-:W2:Y:S01]  /*0020*/  LDC.64 R8, c[0x0][0x228] ;  /* 0x00008a00ff087b82 */ /* 0x000ea20000000a00 */
[----:B------:R-:W-:Y:S01]  /*0030*/  ULDC.64 UR4, c[0x0][0x208] ;  /* 0x0000820000047ab9 */ /* 0x000fe20000000a00 */
[----:B------:R-:W3:Y:S06]  /*0040*/  S2R R3, SR_CTAID.X ;  /* 0x0000000000037919 */ /* 0x000eec0000002500 */
[----:B------:R-:W4:Y:S08]  /*0050*/  LDC.64 R6, c[0x0][0x220] ;  /* 0x00008800ff067b82 */ /* 0x000f300000000a00 */
[----:B------:R-:W5:Y:S08]  /*0060*/  LDC.64 R10, c[0x0][0x230] ;  /* 0x00008c00ff0a7b82 */ /* 0x000f700000000a00 */
[----:B------:R-:W5:Y:S01]  /*0070*/  LDC.64 R12, c[0x0][0x238] ;  /* 0x00008e00ff0c7b82 */ /* 0x000f620000000a00 */
[----:B-1----:R-:W-:-:S04]  /*0080*/  LOP3.LUT R2, R2, 0x7f, RZ, 0xc0, !PT ;  /* 0x0000007f02027812 */ /* 0x002fc800078ec0ff */
[----:B---3--:R-:W-:Y:S01]  /*0090*/  LEA R3, R3, R2, 0x7 ;  /* 0x0000000203037211 */ /* 0x008fe200078e38ff */
[----:B------:R-:W-:-:S03]  /*00a0*/  HFMA2.MMA R2, -RZ, RZ, 0, 0 ;  /* 0x00000000ff027435 */ /* 0x000fc600000001ff */
[----:B------:R-:W-:-:S07]  /*00b0*/  ISETP.GE.AND P0, PT, R3, 0xf00, PT ;  /* 0x00000f000300780c */ /* 0x000fce0003f06270 */
[----:B------:R-:W-:-:S05]  /*00c0*/  IMAD.HI R0, R3, -0x77777777, R2 ;  /* 0x8888888903007827 */ /* 0x000fca00078e0202 */
[----:B------:R-:W-:-:S04]  /*00d0*/  SHF.R.U32.HI R5, RZ, 0x1f, R0 ;  /* 0x0000001fff057819 */ /* 0x000fc80000011600 */
[----:B------:R-:W-:-:S05]  /*00e0*/  LEA.HI.SX32 R5, R0, R5, 0x17 ;  /* 0x0000000500057211 */ /* 0x000fca00078fbaff */
[----:B------:R-:W-:Y:S02]  /*00f0*/  IMAD R15, R5, -0x3c0, R3 ;  /* 0xfffffc40050f7824 */ /* 0x000fe400078e0203 */
[----:B------:R-:W1:Y:S02]  /*0100*/  LDC.64 R4, c[0x0][0x218] ;  /* 0x00008600ff047b82 */ /* 0x000e640000000a00 */
[----:B--2---:R-:W-:-:S05]  /*0110*/  IMAD.WIDE R8, R15, 0x4, R8 ;  /* 0x000000040f087825 */ /* 0x004fca00078e0208 */
[----:B------:R5:W2:Y:S01]  /*0120*/  @!P0 LDG.E.EL R2, desc[UR4][R8.64] ;  /* 0x0000000408028981 */ /* 0x000aa2000c2e1900 */
[----:B------:R-:W-:Y:S01]  /*0130*/  HFMA2.MMA R17, -RZ, RZ, 0, 0 ;  /* 0x00000000ff117435 */ /* 0x000fe200000001ff */
[----:B------:R-:W-:Y:S01]  /*0140*/  MOV R0, RZ ;  /* 0x000000ff00007202 */ /* 0x000fe20000000f00 */
[----:B----4-:R-:W-:-:S04]  /*0150*/  IMAD.WIDE R6, R15, 0x4, R6 ;  /* 0x000000040f067825 */ /* 0x010fc800078e0206 */
[----:B-----5:R-:W-:-:S04]  /*0160*/  IMAD.WIDE R8, R15, 0x4, R10 ;  /* 0x000000040f087825 */ /* 0x020fc800078e020a */
[----:B------:R-:W3:Y:S01]  /*0170*/  @!P0 LDG.E.EL R17, desc[UR4][R6.64] ;  /* 0x0000000406118981 */ /* 0x000ee2000c2e1900 */
[----:B-1----:R-:W-:-:S04]  /*0180*/  IMAD.WIDE R4, R3, 0x4, R4 ;  /* 0x0000000403047825 */ /* 0x002fc800078e0204 */
[----:B0-----:R-:W-:Y:S01]  /*0190*/  IMAD.WIDE R10, R15, 0x4, R12 ;  /* 0x000000040f0a7825 */ /* 0x001fe200078e020c */
[----:B------:R0:W3:Y:S01]  /*01a0*/  @!P0 LDG.E R0, desc[UR4][R4.64] ;  /* 0x0000000404008981 */ /* 0x0000e2000c1e1900 */
[----:B------:R-:W-:-:S06]  /*01b0*/  CS2R R12, SRZ ;  /* 0x00000000000c7805 */ /* 0x000fcc000001ff00 */
[----:B------:R-:W4:Y:S04]  /*01c0*/  @!P0 LDG.E.EL R12, desc[UR4][R8.64] ;  /* 0x00000004080c8981 */ /* 0x000f28000c2e1900 */
[----:B------:R-:W4:Y:S01]  /*01d0*/  @!P0 LDG.E.EL R13, desc[UR4][R10.64] ;  /* 0x000000040a0d8981 */ /* 0x000f22000c2e1900 */
[----:B------:R-:W-:Y:S01]  /*01e0*/  MOV R15, 0x3e800000 ;  /* 0x3e800000000f7802 */ /* 0x000fe20000000f00 */
[----:B--2---:R-:W-:-:S04]  /*01f0*/  FADD R2, R2, 0.0010000000474974513054 ;  /* 0x3a83126f02027421 */ /* 0x004fc80000000000 */
[----:B------:R-:W1:Y:S02]  /*0200*/  MUFU.SQRT R14, R2 ;  /* 0x00000002000e7308 */ /* 0x000e640000002000 */
[C---:B-1----:R-:W-:Y:S02]  /*0210*/  FSETP.GT.AND P1, PT, R14.reuse, 8.50705917302346158658e+37, PT ;  /* 0x7e8000000e00780b */ /* 0x042fe40003f24000 */
[----:B------:R-:W-:-:S11]  /*0220*/  FSETP.GEU.AND P2, PT, R14, 1.175494350822287508e-38, PT ;  /* 0x008000000e00780b */ /* 0x000fd60003f4e000 */
[----:B------:R-:W-:-:S04]  /*0230*/  @P1 FMUL R14, R14, 0.25 ;  /* 0x3e8000000e0e1820 */ /* 0x000fc80000400000 */
[----:B------:R-:W-:-:S06]  /*0240*/  @!P2 FMUL R14, R14, 16777216 ;  /* 0x4b8000000e0ea820 */ /* 0x000fcc0000400000 */
[----:B------:R-:W1:Y:S01]  /*0250*/  MUFU.RCP R14, R14 ;  /* 0x0000000e000e7308 */ /* 0x000e620000001000 */
[----:B0-----:R-:W-:Y:S01]  /*0260*/  FSEL R5, R15, 1, P1 ;  /* 0x3f8000000f057808 */ /* 0x001fe20000800000 */
[----:B---3--:R-:W-:-:S04]  /*0270*/  FADD R0, -R17, R0 ;  /* 0x0000000011007221 */ /* 0x008fc80000000100 */
[----:B------:R-:W-:-:S04]  /*0280*/  @!P2 FMUL R5, R5, 16777216 ;  /* 0x4b8000000505a820 */ /* 0x000fc80000400000 */
[----:B-1----:R-:W-:-:S04]  /*0290*/  FMUL R5, R14, R5 ;  /* 0x000000050e057220 */ /* 0x002fc80000400000 */
[----:B------:R-:W-:Y:S02]  /*02a0*/  FMUL R0, R0, R5 ;  /* 0x0000000500007220 */ /* 0x000fe40000400000 */
[----:B------:R-:W0:Y:S02]  /*02b0*/  LDC.64 R4, c[0x0][0x210] ;  /* 0x00008400ff047b82 */ /* 0x000e240000000a00 */
[----:B----4-:R-:W-:-:S04]  /*02c0*/  FFMA R0, R0, R12, R13 ;  /* 0x0000000c00007223 */ /* 0x010fc8000000000d */
[----:B------:R-:W-:-:S04]  /*02d0*/  FADD R2, RZ, -R0 ;  /* 0x80000000ff027221 */ /* 0x000fc80000000000 */
[----:B------:R-:W-:-:S05]  /*02e0*/  FMUL R6, R2, 1.4426950216293334961 ;  /* 0x3fb8aa3b02067820 */ /* 0x000fca0000400000 */
[----:B------:R-:W-:-:S13]  /*02f0*/  FSETP.GEU.AND P1, PT, R6, -126, PT ;  /* 0xc2fc00000600780b */ /* 0x000fda0003f2e000 */
[----:B------:R-:W-:-:S04]  /*0300*/  @!P1 FMUL R6, R6, 0.5 ;  /* 0x3f00000006069820 */ /* 0x000fc80000400000 */
[----:B------:R-:W1:Y:S02]  /*0310*/  MUFU.EX2 R2, R6 ;  /* 0x0000000600027308 */ /* 0x000e640000000800 */
[----:B-1----:R-:W-:-:S04]  /*0320*/  @!P1 FMUL R2, R2, R2 ;  /* 0x0000000202029220 */ /* 0x002fc80000400000 */
[----:B------:R-:W-:-:S05]  /*0330*/  FADD R7, R2, 1 ;  /* 0x3f80000002077421 */ /* 0x000fca0000000000 */
[----:B------:R-:W-:-:S13]  /*0340*/  FSETP.GT.AND P1, PT, R7, 8.50705917302346158658e+37, PT ;  /* 0x7e8000000700780b */ /* 0x000fda0003f24000 */
[----:B------:R-:W-:-:S06]  /*0350*/  @P1 FMUL R7, R7, 0.25 ;  /* 0x3e80000007071820 */ /* 0x000fcc0000400000 */
[----:B------:R-:W1:Y:S01]  /*0360*/  MUFU.RCP R7, R7 ;  /* 0x0000000700077308 */ /* 0x000e620000001000 */
[----:B------:R-:W-:-:S05]  /*0370*/  FSEL R2, R15, 1, P1 ;  /* 0x3f8000000f027808 */ /* 0x000fca0000800000 */
[----:B-1----:R-:W-:Y:S01]  /*0380*/  FMUL R9, R7, R2 ;  /* 0x0000000207097220 */ /* 0x002fe20000400000 */
[----:B0-----:R-:W-:-:S04]  /*0390*/  IMAD.WIDE R2, R3, 0x4, R4 ;  /* 0x0000000403027825 */ /* 0x001fc800078e0204 */
[----:B------:R-:W-:Y:S01]  /*03a0*/  FMUL R9, R0, R9 ;  /* 0x0000000900097220 */ /* 0x000fe20000400000 */
[----:B------:R-:W-:Y:S06]  /*03b0*/  @P0 EXIT ;  /* 0x000000000000094d */ /* 0x000fec0003800000 */
[----:B------:R-:W-:Y:S01]  /*03c0*/  STG.E desc[UR4][R2.64], R9 ;  /* 0x0000000902007986 */ /* 0x000fe2000c101904 */
[----:B------:R-:W-:Y:S05]  /*03d0*/  EXIT ;  /* 0x000000000000794d */ /* 0x000fea0003800000 */
.L_x_0:
[----:B------:R-:W-:-:S00]  /*03e0*/  BRA `(.L_x_0) ;  /* 0xfffffffc00fc7947 */ /* 0x000fc0000383ffff */
[----:B------:R-:W-:-:S00]  /*03f0*/  NOP ;  /* 0x0000000000007918 */ /* 0x000fc00000000000 */
        /* <DEDUP_REMOVED lines=8> */
.L_x_1:


//--------------------- .nv.global.init           --------------------------
	.section	.nv.global.init,"aw",@progbits
.nv.global.init:
	.type		_$_str,@object
	.size		_$_str,(_$_str_$_2 - _$_str)
_$_str:
        /*0000*/ 	.byte	0x5f, 0x5f, 0x43, 0x55, 0x44, 0x41, 0x5f, 0x46, 0x54, 0x5a, 0x00
	.type		_$_str_$_2,@object
	.size		_$_str_$_2,(.L_1 - _$_str_$_2)
_$_str_$_2:
        /*000b*/ 	.byte	0x5f, 0x5f, 0x43, 0x55, 0x44, 0x41, 0x5f, 0x50, 0x52, 0x45, 0x43, 0x5f, 0x53, 0x51, 0x52, 0x54
        /*001b*/ 	.byte	0x00
.L_1:


//--------------------- .nv.constant0.triton_poi_fused__native_batch_norm_legit_no_training_silu_28 --------------------------
	.section	.nv.constant0.triton_poi_fused__native_batch_norm_legit_no_training_silu_28,"a",@progbits
	.sectionflags	@""
	.align	4
.nv.constant0.triton_poi_fused__native_batch_norm_legit_no_training_silu_28:
	.zero		580
